//
// Generated by NVIDIA NVVM Compiler
//
// Compiler Build ID: CL-36424714
// Cuda compilation tools, release 13.0, V13.0.88
// Based on NVVM 20.0.0
//

.version 9.0
.target sm_100
.address_size 64

	// .globl	_Z11initializerPi

.visible .entry _Z11initializerPi(
	.param .u64 .ptr .align 1 _Z11initializerPi_param_0
)
{
	.reg .b32 	%r<3>;
	.reg .b64 	%rd<5>;

	ld.param.u64 	%rd1, [_Z11initializerPi_param_0];
	cvta.to.global.u64 	%rd2, %rd1;
	mov.u32 	%r1, %tid.x;
	mul.wide.u32 	%rd3, %r1, 4;
	add.s64 	%rd4, %rd2, %rd3;
	mov.b32 	%r2, 0;
	st.global.u32 	[%rd4], %r2;
	ret;

}


// ===== COMPILED SASS (sm_100) =====

	.target	sm_100

	.elftype	@"ET_EXEC"


//--------------------- .note.nv.tkinfo           --------------------------
	.section	.note.nv.tkinfo,"",@"SHT_NOTE"
	.sectionflags	@"SHF_NOTE_NV_TKINFO"
	.tkinfo
        /*0018*/ 	.word	0x00000002
        /*0030*/ 	.string	""
        /*0030*/ 	.string	"ptxas"
        /*0030*/ 	.string	"Cuda compilation tools, release 13.0, V13.0.88"
        /*0030*/ 	.string	"Build cuda_13.0.r13.0/compiler.36424714_0"
        /*0030*/ 	.string	"-arch sm_100 -m 64 "



//--------------------- .note.nv.cuinfo           --------------------------
	.section	.note.nv.cuinfo,"",@"SHT_NOTE"
	.sectionflags	@"SHF_NOTE_NV_CUINFO"
        /*0018*/ 	.short	0x0002
        /*001a*/ 	.short	0x0064
        /*001c*/ 	.short	0x0082
	.zero		2


//--------------------- .nv.info                  --------------------------
	.section	.nv.info,"",@"SHT_CUDA_INFO"
	.align	4


	//----- nvinfo : EIATTR_REGCOUNT
	.align		4
        /*0000*/ 	.byte	0x04, 0x2f
        /*0002*/ 	.short	(.L_1 - .L_0)
	.align		4
.L_0:
        /*0004*/ 	.word	index@(_Z11initializerPi)
        /*0008*/ 	.word	0x00000008


	//----- nvinfo : EIATTR_FRAME_SIZE
	.align		4
.L_1:
        /*000c*/ 	.byte	0x04, 0x11
        /*000e*/ 	.short	(.L_3 - .L_2)
	.align		4
.L_2:
        /*0010*/ 	.word	index@(_Z11initializerPi)
        /*0014*/ 	.word	0x00000000


	//----- nvinfo : EIATTR_MIN_STACK_SIZE
	.align		4
.L_3:
        /*0018*/ 	.byte	0x04, 0x12
        /*001a*/ 	.short	(.L_5 - .L_4)
	.align		4
.L_4:
        /*001c*/ 	.word	index@(_Z11initializerPi)
        /*0020*/ 	.word	0x00000000
.L_5:


//--------------------- .nv.compat                --------------------------
	.section	.nv.compat,"",@"SHT_CUDA_COMPAT_INFO"
	.align	4
        /*0000*/ 	.byte	0x02, 0x09, 0x00, 0x00, 0x02, 0x02, 0x01, 0x00, 0x02, 0x05, 0x05, 0x00, 0x03, 0x07, 0x01, 0x01
        /*0010*/ 	.byte	0x02, 0x03, 0x00, 0x00, 0x02, 0x06, 0x01, 0x00, 0x04, 0x0b, 0x08, 0x00, 0x09, 0x00, 0x00, 0x00
        /*0020*/ 	.byte	0x00, 0x00, 0x00, 0x00


//--------------------- .nv.info._Z11initializerPi --------------------------
	.section	.nv.info._Z11initializerPi,"",@"SHT_CUDA_INFO"
	.sectionflags	@""
	.align	4


	//----- nvinfo : EIATTR_CUDA_API_VERSION
	.align		4
        /*0000*/ 	.byte	0x04, 0x37
        /*0002*/ 	.short	(.L_7 - .L_6)
.L_6:
        /*0004*/ 	.word	0x00000082


	//----- nvinfo : EIATTR_KPARAM_INFO
	.align		4
.L_7:
        /*0008*/ 	.byte	0x04, 0x17
        /*000a*/ 	.short	(.L_9 - .L_8)
.L_8:
        /*000c*/ 	.word	0x00000000
        /*0010*/ 	.short	0x0000
        /*0012*/ 	.short	0x0000
        /*0014*/ 	.byte	0x00, 0xf5, 0x21, 0x00


	//----- nvinfo : EIATTR_SPARSE_MMA_MASK
	.align		4
.L_9:
        /*0018*/ 	.byte	0x03, 0x50
        /*001a*/ 	.short	0x0000


	//----- nvinfo : EIATTR_MAXREG_COUNT
	.align		4
        /*001c*/ 	.byte	0x03, 0x1b
        /*001e*/ 	.short	0x00ff


	//----- nvinfo : EIATTR_MERCURY_ISA_VERSION
	.align		4
        /*0020*/ 	.byte	0x03, 0x5f
        /*0022*/ 	.short	0x0101


	//----- nvinfo : EIATTR_VRC_CTA_INIT_COUNT
	.align		4
        /*0024*/ 	.byte	0x02, 0x4a
	.zero		1
	.zero		1


	//----- nvinfo : EIATTR_EXIT_INSTR_OFFSETS
	.align		4
        /*0028*/ 	.byte	0x04, 0x1c
        /*002a*/ 	.short	(.L_11 - .L_10)


	//   ....[0]....
.L_10:
        /*002c*/ 	.word	0x00000060


	//----- nvinfo : EIATTR_CBANK_PARAM_SIZE
	.align		4
.L_11:
        /*0030*/ 	.byte	0x03, 0x19
        /*0032*/ 	.short	0x0008


	//----- nvinfo : EIATTR_PARAM_CBANK
	.align		4
        /*0034*/ 	.byte	0x04, 0x0a
        /*0036*/ 	.short	(.L_13 - .L_12)
	.align		4
.L_12:
        /*0038*/ 	.word	index@(.nv.constant0._Z11initializerPi)
        /*003c*/ 	.short	0x0380
        /*003e*/ 	.short	0x0008


	//----- nvinfo : EIATTR_SW_WAR
	.align		4
.L_13:
        /*0040*/ 	.byte	0x04, 0x36
        /*0042*/ 	.short	(.L_15 - .L_14)
.L_14:
        /*0044*/ 	.word	0x00000008
.L_15:


//--------------------- .nv.callgraph             --------------------------
	.section	.nv.callgraph,"",@"SHT_CUDA_CALLGRAPH"
	.align	4
	.sectionentsize	8
	.align		4
        /*0000*/ 	.word	0x00000000
	.align		4
        /*0004*/ 	.word	0xffffffff
	.align		4
        /*0008*/ 	.word	0x00000000
	.align		4
        /*000c*/ 	.word	0xfffffffe
	.align		4
        /*0010*/ 	.word	0x00000000
	.align		4
        /*0014*/ 	.word	0xfffffffd
	.align		4
        /*0018*/ 	.word	0x00000000
	.align		4
        /*001c*/ 	.word	0xfffffffc


//--------------------- .text._Z11initializerPi   --------------------------
	.section	.text._Z11initializerPi,"ax",@progbits
	.align	128
        .global         _Z11initializerPi
        .type           _Z11initializerPi,@function
        .size           _Z11initializerPi,(.L_x_1 - _Z11initializerPi)
        .other          _Z11initializerPi,@"STO_CUDA_ENTRY STV_DEFAULT"
_Z11initializerPi:
.text._Z11initializerPi:
[----:B------:R-:W-:Y:S01]  /*0000*/  LDC R1, c[0x0][0x37c] ;  /* 0x0000df00ff017b82 */ /* 0x000fe20000000800 */
[----:B------:R-:W0:Y:S07]  /*0010*/  S2R R5, SR_TID.X ;  /* 0x0000000000057919 */ /* 0x000e2e0000002100 */
[----:B------:R-:W0:Y:S01]  /*0020*/  LDC.64 R2, c[0x0][0x380] ;  /* 0x0000e000ff027b82 */ /* 0x000e220000000a00 */
[----:B------:R-:W1:Y:S01]  /*0030*/  LDCU.64 UR4, c[0x0][0x358] ;  /* 0x00006b00ff0477ac */ /* 0x000e620008000a00 */
[----:B0-----:R-:W-:-:S05]  /*0040*/  IMAD.WIDE.U32 R2, R5, 0x4, R2 ;  /* 0x0000000405027825 */ /* 0x001fca00078e0002 */
[----:B-1----:R-:W-:Y:S01]  /*0050*/  STG.E desc[UR4][R2.64], RZ ;  /* 0x000000ff02007986 */ /* 0x002fe2000c101904 */
[----:B------:R-:W-:Y:S05]  /*0060*/  EXIT ;  /* 0x000000000000794d */ /* 0x000fea0003800000 */
.L_x_0:
[----:B------:R-:W-:-:S00]  /*0070*/  BRA `(.L_x_0) ;  /* 0xfffffffc00fc7947 */ /* 0x000fc0000383ffff */
[----:B------:R-:W-:-:S00]  /*0080*/  NOP ;  /* 0x0000000000007918 */ /* 0x000fc00000000000 */
[----:B------:R-:W-:-:S00]  /*0090*/  NOP ;  /* 0x0000000000007918 */ /* 0x000fc00000000000 */
[----:B------:R-:W-:-:S00]  /*00a0*/  NOP ;  /* 0x0000000000007918 */ /* 0x000fc00000000000 */
[----:B------:R-:W-:-:S00]  /*00b0*/  NOP ;  /* 0x0000000000007918 */ /* 0x000fc00000000000 */
[----:B------:R-:W-:-:S00]  /*00c0*/  NOP ;  /* 0x0000000000007918 */ /* 0x000fc00000000000 */
[----:B------:R-:W-:-:S00]  /*00d0*/  NOP ;  /* 0x0000000000007918 */ /* 0x000fc00000000000 */
[----:B------:R-:W-:-:S00]  /*00e0*/  NOP ;  /* 0x0000000000007918 */ /* 0x000fc00000000000 */
[----:B------:R-:W-:-:S00]  /*00f0*/  NOP ;  /* 0x0000000000007918 */ /* 0x000fc00000000000 */
.L_x_1:


//--------------------- .nv.shared.reserved.0     --------------------------
	.section	.nv.shared.reserved.0,"aw",@nobits
	.weak		__nv_reservedSMEM_offset_0_alias
	.size		__nv_reservedSMEM_offset_0_alias, 0, 64
	.other		__nv_reservedSMEM_offset_0_alias,@"STO_CUDA_RESERVED_SHARED STV_DEFAULT"
__nv_reservedSMEM_offset_0_alias:
	.zero		0
	.zero		64


//--------------------- .nv.constant0._Z11initializerPi --------------------------
	.section	.nv.constant0._Z11initializerPi,"a",@progbits
	.sectionflags	@""
	.align	4
.nv.constant0._Z11initializerPi:
	.zero		904


//--------------------- SYMBOLS --------------------------

	.type		.nv.reservedSmem.offset0,@object
	.size		.nv.reservedSmem.offset0,0x4
